//
// Generated by NVIDIA NVVM Compiler
//
// Compiler Build ID: CL-36424714
// Cuda compilation tools, release 13.0, V13.0.88
// Based on NVVM 20.0.0
//

.version 9.0
.target sm_100
.address_size 64

	// .globl	_Z12swish_kernelPKfPfi

.visible .entry _Z12swish_kernelPKfPfi(
	.param .u64 .ptr .align 1 _Z12swish_kernelPKfPfi_param_0,
	.param .u64 .ptr .align 1 _Z12swish_kernelPKfPfi_param_1,
	.param .u32 _Z12swish_kernelPKfPfi_param_2
)
{
	.reg .pred 	%p<2>;
	.reg .b32 	%r<8>;
	.reg .b32 	%f<16>;
	.reg .b64 	%rd<8>;

	ld.param.u64 	%rd1, [_Z12swish_kernelPKfPfi_param_0];
	ld.param.u64 	%rd2, [_Z12swish_kernelPKfPfi_param_1];
	ld.param.u32 	%r2, [_Z12swish_kernelPKfPfi_param_2];
	mov.u32 	%r3, %ctaid.x;
	mov.u32 	%r4, %ntid.x;
	mov.u32 	%r5, %tid.x;
	mad.lo.s32 	%r1, %r3, %r4, %r5;
	setp.ge.s32 	%p1, %r1, %r2;
	@%p1 bra 	$L__BB0_2;
	cvta.to.global.u64 	%rd3, %rd1;
	cvta.to.global.u64 	%rd4, %rd2;
	mul.wide.s32 	%rd5, %r1, 4;
	add.s64 	%rd6, %rd3, %rd5;
	ld.global.f32 	%f1, [%rd6];
	fma.rn.f32 	%f2, %f1, 0fBBBB989D, 0f3F000000;
	cvt.sat.f32.f32 	%f3, %f2;
	mov.f32 	%f4, 0f4B400001;
	mov.f32 	%f5, 0f437C0000;
	fma.rm.f32 	%f6, %f3, %f5, %f4;
	add.f32 	%f7, %f6, 0fCB40007F;
	neg.f32 	%f8, %f7;
	fma.rn.f32 	%f9, %f1, 0fBFB8AA3B, %f8;
	fma.rn.f32 	%f10, %f1, 0fB2A57060, %f9;
	mov.b32 	%r6, %f6;
	shl.b32 	%r7, %r6, 23;
	mov.b32 	%f11, %r7;
	ex2.approx.ftz.f32 	%f12, %f10;
	fma.rn.f32 	%f13, %f12, %f11, 0f3F800000;
	rcp.rn.f32 	%f14, %f13;
	mul.f32 	%f15, %f1, %f14;
	add.s64 	%rd7, %rd4, %rd5;
	st.global.f32 	[%rd7], %f15;
$L__BB0_2:
	ret;

}


// ===== COMPILED SASS (sm_100) =====

	.target	sm_100

	.elftype	@"ET_EXEC"


//--------------------- .note.nv.tkinfo           --------------------------
	.section	.note.nv.tkinfo,"",@"SHT_NOTE"
	.sectionflags	@"SHF_NOTE_NV_TKINFO"
	.tkinfo
        /*0018*/ 	.word	0x00000002
        /*0030*/ 	.string	""
        /*0030*/ 	.string	"ptxas"
        /*0030*/ 	.string	"Cuda compilation tools, release 13.0, V13.0.88"
        /*0030*/ 	.string	"Build cuda_13.0.r13.0/compiler.36424714_0"
        /*0030*/ 	.string	"-arch sm_100 -m 64 "



//--------------------- .note.nv.cuinfo           --------------------------
	.section	.note.nv.cuinfo,"",@"SHT_NOTE"
	.sectionflags	@"SHF_NOTE_NV_CUINFO"
        /*0018*/ 	.short	0x0002
        /*001a*/ 	.short	0x0064
        /*001c*/ 	.short	0x0082
	.zero		2


//--------------------- .nv.info                  --------------------------
	.section	.nv.info,"",@"SHT_CUDA_INFO"
	.align	4


	//----- nvinfo : EIATTR_REGCOUNT
	.align		4
        /*0000*/ 	.byte	0x04, 0x2f
        /*0002*/ 	.short	(.L_1 - .L_0)
	.align		4
.L_0:
        /*0004*/ 	.word	index@(_Z12swish_kernelPKfPfi)
        /*0008*/ 	.word	0x0000000f


	//----- nvinfo : EIATTR_FRAME_SIZE
	.align		4
.L_1:
        /*000c*/ 	.byte	0x04, 0x11
        /*000e*/ 	.short	(.L_3 - .L_2)
	.align		4
.L_2:
        /*0010*/ 	.word	index@($__internal_0_$__cuda_sm20_rcp_rn_f32_slowpath)
        /*0014*/ 	.word	0x00000000


	//----- nvinfo : EIATTR_FRAME_SIZE
	.align		4
.L_3:
        /*0018*/ 	.byte	0x04, 0x11
        /*001a*/ 	.short	(.L_5 - .L_4)
	.align		4
.L_4:
        /*001c*/ 	.word	index@(_Z12swish_kernelPKfPfi)
        /*0020*/ 	.word	0x00000000


	//----- nvinfo : EIATTR_MIN_STACK_SIZE
	.align		4
.L_5:
        /*0024*/ 	.byte	0x04, 0x12
        /*0026*/ 	.short	(.L_7 - .L_6)
	.align		4
.L_6:
        /*0028*/ 	.word	index@(_Z12swish_kernelPKfPfi)
        /*002c*/ 	.word	0x00000000
.L_7:


//--------------------- .nv.compat                --------------------------
	.section	.nv.compat,"",@"SHT_CUDA_COMPAT_INFO"
	.align	4
        /*0000*/ 	.byte	0x02, 0x09, 0x00, 0x00, 0x02, 0x02, 0x01, 0x00, 0x02, 0x05, 0x05, 0x00, 0x03, 0x07, 0x01, 0x01
        /*0010*/ 	.byte	0x02, 0x03, 0x00, 0x00, 0x02, 0x06, 0x01, 0x00, 0x04, 0x0b, 0x08, 0x00, 0x09, 0x00, 0x00, 0x00
        /*0020*/ 	.byte	0x00, 0x00, 0x00, 0x00


//--------------------- .nv.info._Z12swish_kernelPKfPfi --------------------------
	.section	.nv.info._Z12swish_kernelPKfPfi,"",@"SHT_CUDA_INFO"
	.sectionflags	@""
	.align	4


	//----- nvinfo : EIATTR_CUDA_API_VERSION
	.align		4
        /*0000*/ 	.byte	0x04, 0x37
        /*0002*/ 	.short	(.L_9 - .L_8)
.L_8:
        /*0004*/ 	.word	0x00000082


	//----- nvinfo : EIATTR_KPARAM_INFO
	.align		4
.L_9:
        /*0008*/ 	.byte	0x04, 0x17
        /*000a*/ 	.short	(.L_11 - .L_10)
.L_10:
        /*000c*/ 	.word	0x00000000
        /*0010*/ 	.short	0x0002
        /*0012*/ 	.short	0x0010
        /*0014*/ 	.byte	0x00, 0xf0, 0x11, 0x00


	//----- nvinfo : EIATTR_KPARAM_INFO
	.align		4
.L_11:
        /*0018*/ 	.byte	0x04, 0x17
        /*001a*/ 	.short	(.L_13 - .L_12)
.L_12:
        /*001c*/ 	.word	0x00000000
        /*0020*/ 	.short	0x0001
        /*0022*/ 	.short	0x0008
        /*0024*/ 	.byte	0x00, 0xf5, 0x21, 0x00


	//----- nvinfo : EIATTR_KPARAM_INFO
	.align		4
.L_13:
        /*0028*/ 	.byte	0x04, 0x17
        /*002a*/ 	.short	(.L_15 - .L_14)
.L_14:
        /*002c*/ 	.word	0x00000000
        /*0030*/ 	.short	0x0000
        /*0032*/ 	.short	0x0000
        /*0034*/ 	.byte	0x00, 0xf5, 0x21, 0x00


	//----- nvinfo : EIATTR_SPARSE_MMA_MASK
	.align		4
.L_15:
        /*0038*/ 	.byte	0x03, 0x50
        /*003a*/ 	.short	0x0000


	//----- nvinfo : EIATTR_MAXREG_COUNT
	.align		4
        /*003c*/ 	.byte	0x03, 0x1b
        /*003e*/ 	.short	0x00ff


	//----- nvinfo : EIATTR_MERCURY_ISA_VERSION
	.align		4
        /*0040*/ 	.byte	0x03, 0x5f
        /*0042*/ 	.short	0x0101


	//----- nvinfo : EIATTR_VRC_CTA_INIT_COUNT
	.align		4
        /*0044*/ 	.byte	0x02, 0x4a
	.zero		1
	.zero		1


	//----- nvinfo : EIATTR_EXIT_INSTR_OFFSETS
	.align		4
        /*0048*/ 	.byte	0x04, 0x1c
        /*004a*/ 	.short	(.L_17 - .L_16)


	//   ....[0]....
.L_16:
        /*004c*/ 	.word	0x00000070


	//   ....[1]....
        /*0050*/ 	.word	0x00000270


	//----- nvinfo : EIATTR_CRS_STACK_SIZE
	.align		4
.L_17:
        /*0054*/ 	.byte	0x04, 0x1e
        /*0056*/ 	.short	(.L_19 - .L_18)
.L_18:
        /*0058*/ 	.word	0x00000000


	//----- nvinfo : EIATTR_CBANK_PARAM_SIZE
	.align		4
.L_19:
        /*005c*/ 	.byte	0x03, 0x19
        /*005e*/ 	.short	0x0014


	//----- nvinfo : EIATTR_PARAM_CBANK
	.align		4
        /*0060*/ 	.byte	0x04, 0x0a
        /*0062*/ 	.short	(.L_21 - .L_20)
	.align		4
.L_20:
        /*0064*/ 	.word	index@(.nv.constant0._Z12swish_kernelPKfPfi)
        /*0068*/ 	.short	0x0380
        /*006a*/ 	.short	0x0014


	//----- nvinfo : EIATTR_SW_WAR
	.align		4
.L_21:
        /*006c*/ 	.byte	0x04, 0x36
        /*006e*/ 	.short	(.L_23 - .L_22)
.L_22:
        /*0070*/ 	.word	0x00000008
.L_23:


//--------------------- .nv.callgraph             --------------------------
	.section	.nv.callgraph,"",@"SHT_CUDA_CALLGRAPH"
	.align	4
	.sectionentsize	8
	.align		4
        /*0000*/ 	.word	0x00000000
	.align		4
        /*0004*/ 	.word	0xffffffff
	.align		4
        /*0008*/ 	.word	0x00000000
	.align		4
        /*000c*/ 	.word	0xfffffffe
	.align		4
        /*0010*/ 	.word	0x00000000
	.align		4
        /*0014*/ 	.word	0xfffffffd
	.align		4
        /*0018*/ 	.word	0x00000000
	.align		4
        /*001c*/ 	.word	0xfffffffc


//--------------------- .text._Z12swish_kernelPKfPfi --------------------------
	.section	.text._Z12swish_kernelPKfPfi,"ax",@progbits
	.align	128
        .global         _Z12swish_kernelPKfPfi
        .type           _Z12swish_kernelPKfPfi,@function
        .size           _Z12swish_kernelPKfPfi,(.L_x_8 - _Z12swish_kernelPKfPfi)
        .other          _Z12swish_kernelPKfPfi,@"STO_CUDA_ENTRY STV_DEFAULT"
_Z12swish_kernelPKfPfi:
.text._Z12swish_kernelPKfPfi:
[----:B------:R-:W-:Y:S01]  /*0000*/  LDC R1, c[0x0][0x37c] ;  /* 0x0000df00ff017b82 */ /* 0x000fe20000000800 */
[----:B------:R-:W0:Y:S07]  /*0010*/  S2R R0, SR_TID.X ;  /* 0x0000000000007919 */ /* 0x000e2e0000002100 */
[----:B------:R-:W0:Y:S01]  /*0020*/  S2UR UR4, SR_CTAID.X ;  /* 0x00000000000479c3 */ /* 0x000e220000002500 */
[----:B------:R-:W1:Y:S07]  /*0030*/  LDCU UR5, c[0x0][0x390] ;  /* 0x00007200ff0577ac */ /* 0x000e6e0008000800 */
[----:B------:R-:W0:Y:S02]  /*0040*/  LDC R3, c[0x0][0x360] ;  /* 0x0000d800ff037b82 */ /* 0x000e240000000800 */
[----:B0-----:R-:W-:-:S05]  /*0050*/  IMAD R3, R3, UR4, R0 ;  /* 0x0000000403037c24 */ /* 0x001fca000f8e0200 */
[----:B-1----:R-:W-:-:S13]  /*0060*/  ISETP.GE.AND P0, PT, R3, UR5, PT ;  /* 0x0000000503007c0c */ /* 0x002fda000bf06270 */
[----:B------:R-:W-:Y:S05]  /*0070*/  @P0 EXIT ;  /* 0x000000000000094d */ /* 0x000fea0003800000 */
[----:B------:R-:W0:Y:S01]  /*0080*/  LDC.64 R4, c[0x0][0x380] ;  /* 0x0000e000ff047b82 */ /* 0x000e220000000a00 */
[----:B------:R-:W1:Y:S01]  /*0090*/  LDCU.64 UR4, c[0x0][0x358] ;  /* 0x00006b00ff0477ac */ /* 0x000e620008000a00 */
[----:B0-----:R-:W-:-:S06]  /*00a0*/  IMAD.WIDE R4, R3, 0x4, R4 ;  /* 0x0000000403047825 */ /* 0x001fcc00078e0204 */
[----:B-1----:R-:W2:Y:S01]  /*00b0*/  LDG.E R4, desc[UR4][R4.64] ;  /* 0x0000000404047981 */ /* 0x002ea2000c1e1900 */
[----:B------:R-:W-:Y:S01]  /*00c0*/  IMAD.MOV.U32 R7, RZ, RZ, 0x3bbb989d ;  /* 0x3bbb989dff077424 */ /* 0x000fe200078e00ff */
[----:B------:R-:W-:Y:S01]  /*00d0*/  BSSY.RECONVERGENT B0, `(.L_x_0) ;  /* 0x0000015000007945 */ /* 0x000fe20003800200 */
[----:B------:R-:W-:Y:S02]  /*00e0*/  IMAD.MOV.U32 R9, RZ, RZ, 0x437c0000 ;  /* 0x437c0000ff097424 */ /* 0x000fe400078e00ff */
[----:B--2---:R-:W-:-:S04]  /*00f0*/  FFMA.SAT R0, R4, -R7, 0.5 ;  /* 0x3f00000004007423 */ /* 0x004fc80000002807 */
[----:B------:R-:W-:-:S04]  /*0100*/  FFMA.RM R0, R0, R9, 12582913 ;  /* 0x4b40000100007423 */ /* 0x000fc80000004009 */
[C---:B------:R-:W-:Y:S01]  /*0110*/  FADD R7, R0.reuse, -12583039 ;  /* 0xcb40007f00077421 */ /* 0x040fe20000000000 */
[----:B------:R-:W-:-:S03]  /*0120*/  SHF.L.U32 R0, R0, 0x17, RZ ;  /* 0x0000001700007819 */ /* 0x000fc600000006ff */
[----:B------:R-:W-:-:S04]  /*0130*/  FFMA R7, R4, -1.4426950216293334961, -R7 ;  /* 0xbfb8aa3b04077823 */ /* 0x000fc80000000807 */
[----:B------:R-:W-:-:S06]  /*0140*/  FFMA R7, R4, -1.925963033500011079e-08, R7 ;  /* 0xb2a5706004077823 */ /* 0x000fcc0000000007 */
[----:B------:R-:W0:Y:S02]  /*0150*/  MUFU.EX2 R7, R7 ;  /* 0x0000000700077308 */ /* 0x000e240000000800 */
[----:B0-----:R-:W-:-:S04]  /*0160*/  FFMA R0, R0, R7, 1 ;  /* 0x3f80000000007423 */ /* 0x001fc80000000007 */
[----:B------:R-:W-:-:S05]  /*0170*/  VIADD R2, R0, 0x1800000 ;  /* 0x0180000000027836 */ /* 0x000fca0000000000 */
[----:B------:R-:W-:-:S04]  /*0180*/  LOP3.LUT R2, R2, 0x7f800000, RZ, 0xc0, !PT ;  /* 0x7f80000002027812 */ /* 0x000fc800078ec0ff */
[----:B------:R-:W-:-:S13]  /*0190*/  ISETP.GT.U32.AND P0, PT, R2, 0x1ffffff, PT ;  /* 0x01ffffff0200780c */ /* 0x000fda0003f04070 */
[----:B------:R-:W-:Y:S05]  /*01a0*/  @P0 BRA `(.L_x_1) ;  /* 0x00000000000c0947 */ /* 0x000fea0003800000 */
[----:B------:R-:W-:-:S07]  /*01b0*/  MOV R6, 0x1d0 ;  /* 0x000001d000067802 */ /* 0x000fce0000000f00 */
[----:B------:R-:W-:Y:S05]  /*01c0*/  CALL.REL.NOINC `($__internal_0_$__cuda_sm20_rcp_rn_f32_slowpath) ;  /* 0x00000000002c7944 */ /* 0x000fea0003c00000 */
[----:B------:R-:W-:Y:S05]  /*01d0*/  BRA `(.L_x_2) ;  /* 0x0000000000107947 */ /* 0x000fea0003800000 */
.L_x_1:
[----:B------:R-:W0:Y:S02]  /*01e0*/  MUFU.RCP R5, R0 ;  /* 0x0000000000057308 */ /* 0x000e240000001000 */
[----:B0-----:R-:W-:-:S04]  /*01f0*/  FFMA R2, R0, R5, -1 ;  /* 0xbf80000000027423 */ /* 0x001fc80000000005 */
[----:B------:R-:W-:-:S04]  /*0200*/  FADD.FTZ R2, -R2, -RZ ;  /* 0x800000ff02027221 */ /* 0x000fc80000010100 */
[----:B------:R-:W-:-:S07]  /*0210*/  FFMA R5, R5, R2, R5 ;  /* 0x0000000205057223 */ /* 0x000fce0000000005 */
.L_x_2:
[----:B------:R-:W-:Y:S05]  /*0220*/  BSYNC.RECONVERGENT B0 ;  /* 0x0000000000007941 */ /* 0x000fea0003800200 */
.L_x_0:
[----:B------:R-:W0:Y:S01]  /*0230*/  LDC.64 R6, c[0x0][0x388] ;  /* 0x0000e200ff067b82 */ /* 0x000e220000000a00 */
[----:B------:R-:W-:Y:S01]  /*0240*/  FMUL R5, R4, R5 ;  /* 0x0000000504057220 */ /* 0x000fe20000400000 */
[----:B0-----:R-:W-:-:S05]  /*0250*/  IMAD.WIDE R2, R3, 0x4, R6 ;  /* 0x0000000403027825 */ /* 0x001fca00078e0206 */
[----:B------:R-:W-:Y:S01]  /*0260*/  STG.E desc[UR4][R2.64], R5 ;  /* 0x0000000502007986 */ /* 0x000fe2000c101904 */
[----:B------:R-:W-:Y:S05]  /*0270*/  EXIT ;  /* 0x000000000000794d */ /* 0x000fea0003800000 */
        .weak           $__internal_0_$__cuda_sm20_rcp_rn_f32_slowpath
        .type           $__internal_0_$__cuda_sm20_rcp_rn_f32_slowpath,@function
        .size           $__internal_0_$__cuda_sm20_rcp_rn_f32_slowpath,(.L_x_8 - $__internal_0_$__cuda_sm20_rcp_rn_f32_slowpath)
$__internal_0_$__cuda_sm20_rcp_rn_f32_slowpath:
[----:B------:R-:W-:Y:S01]  /*0280*/  IMAD.SHL.U32 R2, R0, 0x2, RZ ;  /* 0x0000000200027824 */ /* 0x000fe200078e00ff */
[----:B------:R-:W-:Y:S04]  /*0290*/  BSSY.RECONVERGENT B1, `(.L_x_3) ;  /* 0x0000030000017945 */ /* 0x000fe80003800200 */
[----:B------:R-:W-:-:S04]  /*02a0*/  SHF.R.U32.HI R2, RZ, 0x18, R2 ;  /* 0x00000018ff027819 */ /* 0x000fc80000011602 */
[----:B------:R-:W-:-:S13]  /*02b0*/  ISETP.NE.U32.AND P0, PT, R2, RZ, PT ;  /* 0x000000ff0200720c */ /* 0x000fda0003f05070 */
[----:B------:R-:W-:Y:S05]  /*02c0*/  @P0 BRA `(.L_x_4) ;  /* 0x0000000000280947 */ /* 0x000fea0003800000 */
[----:B------:R-:W-:-:S04]  /*02d0*/  SHF.L.U32 R2, R0, 0x1, RZ ;  /* 0x0000000100027819 */ /* 0x000fc800000006ff */
[----:B------:R-:W-:-:S13]  /*02e0*/  ISETP.NE.AND P0, PT, R2, RZ, PT ;  /* 0x000000ff0200720c */ /* 0x000fda0003f05270 */
[----:B------:R-:W-:Y:S01]  /*02f0*/  @P0 FFMA R7, R0, 1.84467440737095516160e+19, RZ ;  /* 0x5f80000000070823 */ /* 0x000fe200000000ff */
[----:B------:R-:W-:Y:S08]  /*0300*/  @!P0 MUFU.RCP R5, R0 ;  /* 0x0000000000058308 */ /* 0x000ff00000001000 */
[----:B------:R-:W0:Y:S02]  /*0310*/  @P0 MUFU.RCP R2, R7 ;  /* 0x0000000700020308 */ /* 0x000e240000001000 */
[----:B0-----:R-:W-:-:S04]  /*0320*/  @P0 FFMA R8, R7, R2, -1 ;  /* 0xbf80000007080423 */ /* 0x001fc80000000002 */
[----:B------:R-:W-:-:S04]  /*0330*/  @P0 FADD.FTZ R9, -R8, -RZ ;  /* 0x800000ff08090221 */ /* 0x000fc80000010100 */
[----:B------:R-:W-:-:S04]  /*0340*/  @P0 FFMA R2, R2, R9, R2 ;  /* 0x0000000902020223 */ /* 0x000fc80000000002 */
[----:B------:R-:W-:Y:S01]  /*0350*/  @P0 FFMA R5, R2, 1.84467440737095516160e+19, RZ ;  /* 0x5f80000002050823 */ /* 0x000fe200000000ff */
[----:B------:R-:W-:Y:S06]  /*0360*/  BRA `(.L_x_5) ;  /* 0x0000000000887947 */ /* 0x000fec0003800000 */
.L_x_4:
[----:B------:R-:W-:-:S05]  /*0370*/  VIADD R5, R2, 0xffffff03 ;  /* 0xffffff0302057836 */ /* 0x000fca0000000000 */
[----:B------:R-:W-:-:S13]  /*0380*/  ISETP.GT.U32.AND P0, PT, R5, 0x1, PT ;  /* 0x000000010500780c */ /* 0x000fda0003f04070 */
[----:B------:R-:W-:Y:S05]  /*0390*/  @P0 BRA `(.L_x_6) ;  /* 0x0000000000780947 */ /* 0x000fea0003800000 */
[----:B------:R-:W-:Y:S01]  /*03a0*/  LOP3.LUT R7, R0, 0x7fffff, RZ, 0xc0, !PT ;  /* 0x007fffff00077812 */ /* 0x000fe200078ec0ff */
[----:B------:R-:W-:-:S03]  /*03b0*/  HFMA2 R12, -RZ, RZ, 0, 1.78813934326171875e-07 ;  /* 0x00000003ff0c7431 */ /* 0x000fc600000001ff */
[----:B------:R-:W-:-:S04]  /*03c0*/  LOP3.LUT R7, R7, 0x3f800000, RZ, 0xfc, !PT ;  /* 0x3f80000007077812 */ /* 0x000fc800078efcff */
[----:B------:R-:W0:Y:S01]  /*03d0*/  MUFU.RCP R8, R7 ;  /* 0x0000000700087308 */ /* 0x000e220000001000 */
[----:B------:R-:W-:Y:S01]  /*03e0*/  SHF.L.U32 R11, R12, R5, RZ ;  /* 0x000000050c0b7219 */ /* 0x000fe200000006ff */
[----:B0-----:R-:W-:-:S04]  /*03f0*/  FFMA R9, R7, R8, -1 ;  /* 0xbf80000007097423 */ /* 0x001fc80000000008 */
[----:B------:R-:W-:-:S04]  /*0400*/  FADD.FTZ R9, -R9, -RZ ;  /* 0x800000ff09097221 */ /* 0x000fc80000010100 */
[CCC-:B------:R-:W-:Y:S01]  /*0410*/  FFMA.RM R10, R8.reuse, R9.reuse, R8.reuse ;  /* 0x00000009080a7223 */ /* 0x1c0fe20000004008 */
[----:B------:R-:W-:-:S04]  /*0420*/  FFMA.RP R9, R8, R9, R8 ;  /* 0x0000000908097223 */ /* 0x000fc80000008008 */
[C---:B------:R-:W-:Y:S02]  /*0430*/  LOP3.LUT R8, R10.reuse, 0x7fffff, RZ, 0xc0, !PT ;  /* 0x007fffff0a087812 */ /* 0x040fe400078ec0ff */
[----:B------:R-:W-:Y:S02]  /*0440*/  FSETP.NEU.FTZ.AND P0, PT, R10, R9, PT ;  /* 0x000000090a00720b */ /* 0x000fe40003f1d000 */
[----:B------:R-:W-:Y:S02]  /*0450*/  LOP3.LUT R8, R8, 0x800000, RZ, 0xfc, !PT ;  /* 0x0080000008087812 */ /* 0x000fe400078efcff */
[----:B------:R-:W-:Y:S02]  /*0460*/  SEL R9, RZ, 0xffffffff, !P0 ;  /* 0xffffffffff097807 */ /* 0x000fe40004000000 */
[----:B------:R-:W-:-:S03]  /*0470*/  LOP3.LUT R10, R11, R8, RZ, 0xc0, !PT ;  /* 0x000000080b0a7212 */ /* 0x000fc600078ec0ff */
[----:B------:R-:W-:Y:S01]  /*0480*/  IMAD.MOV R9, RZ, RZ, -R9 ;  /* 0x000000ffff097224 */ /* 0x000fe200078e0a09 */
[----:B------:R-:W-:-:S04]  /*0490*/  SHF.R.U32.HI R10, RZ, R5, R10 ;  /* 0x00000005ff0a7219 */ /* 0x000fc8000001160a */
[----:B------:R-:W-:Y:S02]  /*04a0*/  LOP3.LUT P1, RZ, R9, R5, R8, 0xf8, !PT ;  /* 0x0000000509ff7212 */ /* 0x000fe4000782f808 */
[C---:B------:R-:W-:Y:S02]  /*04b0*/  LOP3.LUT P0, RZ, R10.reuse, 0x1, RZ, 0xc0, !PT ;  /* 0x000000010aff7812 */ /* 0x040fe4000780c0ff */
[----:B------:R-:W-:-:S04]  /*04c0*/  LOP3.LUT P2, RZ, R10, 0x2, RZ, 0xc0, !PT ;  /* 0x000000020aff7812 */ /* 0x000fc8000784c0ff */
[----:B------:R-:W-:Y:S02]  /*04d0*/  PLOP3.LUT P0, PT, P0, P1, P2, 0xe0, 0x0 ;  /* 0x000000000000781c */ /* 0x000fe40000703c20 */
[----:B------:R-:W-:Y:S02]  /*04e0*/  LOP3.LUT P1, RZ, R0, 0x7fffff, RZ, 0xc0, !PT ;  /* 0x007fffff00ff7812 */ /* 0x000fe4000782c0ff */
[----:B------:R-:W-:-:S04]  /*04f0*/  SEL R5, RZ, 0x1, !P0 ;  /* 0x00000001ff057807 */ /* 0x000fc80004000000 */
[----:B------:R-:W-:-:S04]  /*0500*/  IADD3 R5, PT, PT, -R5, RZ, RZ ;  /* 0x000000ff05057210 */ /* 0x000fc80007ffe1ff */
[----:B------:R-:W-:Y:S01]  /*0510*/  ISETP.GE.AND P0, PT, R5, RZ, PT ;  /* 0x000000ff0500720c */ /* 0x000fe20003f06270 */
[----:B------:R-:W-:-:S05]  /*0520*/  VIADD R5, R2, 0xffffff04 ;  /* 0xffffff0402057836 */ /* 0x000fca0000000000 */
[----:B------:R-:W-:-:S07]  /*0530*/  SHF.R.U32.HI R5, RZ, R5, R8 ;  /* 0x00000005ff057219 */ /* 0x000fce0000011608 */
[----:B------:R-:W-:-:S05]  /*0540*/  @!P0 IADD3 R5, PT, PT, R5, 0x1, RZ ;  /* 0x0000000105058810 */ /* 0x000fca0007ffe0ff */
[----:B------:R-:W-:-:S05]  /*0550*/  @!P1 IMAD.SHL.U32 R5, R5, 0x2, RZ ;  /* 0x0000000205059824 */ /* 0x000fca00078e00ff */
[----:B------:R-:W-:Y:S01]  /*0560*/  LOP3.LUT R5, R5, 0x80000000, R0, 0xf8, !PT ;  /* 0x8000000005057812 */ /* 0x000fe200078ef800 */
[----:B------:R-:W-:Y:S06]  /*0570*/  BRA `(.L_x_5) ;  /* 0x0000000000047947 */ /* 0x000fec0003800000 */
.L_x_6:
[----:B------:R0:W1:Y:S02]  /*0580*/  MUFU.RCP R5, R0 ;  /* 0x0000000000057308 */ /* 0x0000640000001000 */
.L_x_5:
[----:B------:R-:W-:Y:S05]  /*0590*/  BSYNC.RECONVERGENT B1 ;  /* 0x0000000000017941 */ /* 0x000fea0003800200 */
.L_x_3:
[----:B------:R-:W-:-:S04]  /*05a0*/  MOV R7, 0x0 ;  /* 0x0000000000077802 */ /* 0x000fc80000000f00 */
[----:B01----:R-:W-:Y:S05]  /*05b0*/  RET.REL.NODEC R6 `(_Z12swish_kernelPKfPfi) ;  /* 0xfffffff806907950 */ /* 0x003fea0003c3ffff */
.L_x_7:
[----:B------:R-:W-:-:S00]  /*05c0*/  BRA `(.L_x_7) ;  /* 0xfffffffc00fc7947 */ /* 0x000fc0000383ffff */
[----:B------:R-:W-:-:S00]  /*05d0*/  NOP ;  /* 0x0000000000007918 */ /* 0x000fc00000000000 */
        /* <DEDUP_REMOVED lines=10> */
.L_x_8:


//--------------------- .nv.shared.reserved.0     --------------------------
	.section	.nv.shared.reserved.0,"aw",@nobits
	.weak		__nv_reservedSMEM_offset_0_alias
	.size		__nv_reservedSMEM_offset_0_alias, 0, 64
	.other		__nv_reservedSMEM_offset_0_alias,@"STO_CUDA_RESERVED_SHARED STV_DEFAULT"
__nv_reservedSMEM_offset_0_alias:
	.zero		0
	.zero		64


//--------------------- .nv.constant0._Z12swish_kernelPKfPfi --------------------------
	.section	.nv.constant0._Z12swish_kernelPKfPfi,"a",@progbits
	.sectionflags	@""
	.align	4
.nv.constant0._Z12swish_kernelPKfPfi:
	.zero		916


//--------------------- SYMBOLS --------------------------

	.type		.nv.reservedSmem.offset0,@object
	.size		.nv.reservedSmem.offset0,0x4
